//
// Generated by NVIDIA NVVM Compiler
//
// Compiler Build ID: CL-36424714
// Cuda compilation tools, release 13.0, V13.0.88
// Based on NVVM 20.0.0
//

.version 9.0
.target sm_100
.address_size 64

	// .globl	_Z21optimized_gemv_kernelILi256ELi4EEvPKfS1_Pfiiff
// _ZZ21optimized_gemv_kernelILi256ELi4EEvPKfS1_PfiiffE8x_shared has been demoted

.visible .entry _Z21optimized_gemv_kernelILi256ELi4EEvPKfS1_Pfiiff(
	.param .u64 .ptr .align 1 _Z21optimized_gemv_kernelILi256ELi4EEvPKfS1_Pfiiff_param_0,
	.param .u64 .ptr .align 1 _Z21optimized_gemv_kernelILi256ELi4EEvPKfS1_Pfiiff_param_1,
	.param .u64 .ptr .align 1 _Z21optimized_gemv_kernelILi256ELi4EEvPKfS1_Pfiiff_param_2,
	.param .u32 _Z21optimized_gemv_kernelILi256ELi4EEvPKfS1_Pfiiff_param_3,
	.param .u32 _Z21optimized_gemv_kernelILi256ELi4EEvPKfS1_Pfiiff_param_4,
	.param .f32 _Z21optimized_gemv_kernelILi256ELi4EEvPKfS1_Pfiiff_param_5,
	.param .f32 _Z21optimized_gemv_kernelILi256ELi4EEvPKfS1_Pfiiff_param_6
)
{
	.reg .pred 	%p<37>;
	.reg .b32 	%r<78>;
	.reg .b32 	%f<69>;
	.reg .b64 	%rd<21>;
	// demoted variable
	.shared .align 4 .b8 _ZZ21optimized_gemv_kernelILi256ELi4EEvPKfS1_PfiiffE8x_shared[1024];
	ld.param.u64 	%rd7, [_Z21optimized_gemv_kernelILi256ELi4EEvPKfS1_Pfiiff_param_0];
	ld.param.u64 	%rd6, [_Z21optimized_gemv_kernelILi256ELi4EEvPKfS1_Pfiiff_param_1];
	ld.param.u64 	%rd8, [_Z21optimized_gemv_kernelILi256ELi4EEvPKfS1_Pfiiff_param_2];
	ld.param.u32 	%r30, [_Z21optimized_gemv_kernelILi256ELi4EEvPKfS1_Pfiiff_param_3];
	ld.param.u32 	%r31, [_Z21optimized_gemv_kernelILi256ELi4EEvPKfS1_Pfiiff_param_4];
	ld.param.f32 	%f23, [_Z21optimized_gemv_kernelILi256ELi4EEvPKfS1_Pfiiff_param_5];
	ld.param.f32 	%f24, [_Z21optimized_gemv_kernelILi256ELi4EEvPKfS1_Pfiiff_param_6];
	cvta.to.global.u64 	%rd1, %rd7;
	cvta.to.global.u64 	%rd2, %rd8;
	mov.u32 	%r32, %ctaid.x;
	mov.u32 	%r33, %ntid.x;
	mov.u32 	%r1, %tid.x;
	mad.lo.s32 	%r34, %r32, %r33, %r1;
	shl.b32 	%r2, %r34, 2;
	setp.lt.s32 	%p1, %r31, 1;
	mov.f32 	%f68, 0f00000000;
	mov.f32 	%f66, %f68;
	mov.f32 	%f64, %f68;
	mov.f32 	%f62, %f68;
	@%p1 bra 	$L__BB0_17;
	add.s32 	%r36, %r31, 255;
	shr.u32 	%r3, %r36, 8;
	mul.lo.s32 	%r4, %r2, %r31;
	add.s32 	%r5, %r4, %r31;
	add.s32 	%r6, %r5, %r31;
	add.s32 	%r7, %r6, %r31;
	cvta.to.global.u64 	%rd3, %rd6;
	mov.b32 	%r70, 0;
	mov.f32 	%f68, 0f00000000;
$L__BB0_2:
	shl.b32 	%r9, %r70, 8;
	add.s32 	%r10, %r9, %r1;
	setp.ge.s32 	%p2, %r10, %r31;
	mov.f32 	%f60, 0f00000000;
	@%p2 bra 	$L__BB0_4;
	mul.wide.s32 	%rd9, %r10, 4;
	add.s64 	%rd10, %rd3, %rd9;
	ld.global.f32 	%f60, [%rd10];
$L__BB0_4:
	setp.ge.s32 	%p3, %r2, %r30;
	shl.b32 	%r37, %r1, 2;
	mov.u32 	%r72, _ZZ21optimized_gemv_kernelILi256ELi4EEvPKfS1_PfiiffE8x_shared;
	add.s32 	%r39, %r72, %r37;
	st.shared.f32 	[%r39], %f60;
	bar.sync 	0;
	setp.ge.s32 	%p4, %r9, %r31;
	or.pred  	%p5, %p3, %p4;
	@%p5 bra 	$L__BB0_7;
	add.s32 	%r71, %r4, %r9;
	mov.b32 	%r74, 1;
	mov.u32 	%r73, %r9;
$L__BB0_6:
	add.s32 	%r42, %r74, -1;
	mul.wide.s32 	%rd11, %r71, 4;
	add.s64 	%rd12, %rd1, %rd11;
	ld.global.f32 	%f28, [%rd12];
	ld.shared.f32 	%f29, [%r72];
	fma.rn.f32 	%f62, %f28, %f29, %f62;
	setp.lt.u32 	%p6, %r42, 255;
	add.s32 	%r73, %r73, 1;
	setp.lt.s32 	%p7, %r73, %r31;
	and.pred  	%p8, %p6, %p7;
	add.s32 	%r74, %r74, 1;
	add.s32 	%r72, %r72, 4;
	add.s32 	%r71, %r71, 1;
	@%p8 bra 	$L__BB0_6;
$L__BB0_7:
	setp.ge.s32 	%p9, %r9, %r31;
	add.s32 	%r43, %r2, 1;
	setp.ge.s32 	%p10, %r43, %r30;
	or.pred  	%p11, %p10, %p9;
	@%p11 bra 	$L__BB0_10;
	add.s32 	%r20, %r5, %r9;
	mov.b32 	%r75, 0;
$L__BB0_9:
	add.s32 	%r45, %r20, %r75;
	mul.wide.s32 	%rd13, %r45, 4;
	add.s64 	%rd14, %rd1, %rd13;
	ld.global.f32 	%f30, [%rd14];
	shl.b32 	%r46, %r75, 2;
	mov.u32 	%r47, _ZZ21optimized_gemv_kernelILi256ELi4EEvPKfS1_PfiiffE8x_shared;
	add.s32 	%r48, %r47, %r46;
	ld.shared.f32 	%f31, [%r48];
	fma.rn.f32 	%f64, %f30, %f31, %f64;
	add.s32 	%r22, %r75, 1;
	setp.lt.u32 	%p12, %r75, 255;
	add.s32 	%r49, %r9, %r22;
	setp.lt.s32 	%p13, %r49, %r31;
	and.pred  	%p14, %p12, %p13;
	mov.u32 	%r75, %r22;
	@%p14 bra 	$L__BB0_9;
$L__BB0_10:
	setp.ge.s32 	%p15, %r9, %r31;
	add.s32 	%r50, %r2, 2;
	setp.ge.s32 	%p16, %r50, %r30;
	or.pred  	%p17, %p16, %p15;
	@%p17 bra 	$L__BB0_13;
	add.s32 	%r23, %r6, %r9;
	mov.b32 	%r76, 0;
$L__BB0_12:
	add.s32 	%r52, %r23, %r76;
	mul.wide.s32 	%rd15, %r52, 4;
	add.s64 	%rd16, %rd1, %rd15;
	ld.global.f32 	%f32, [%rd16];
	shl.b32 	%r53, %r76, 2;
	mov.u32 	%r54, _ZZ21optimized_gemv_kernelILi256ELi4EEvPKfS1_PfiiffE8x_shared;
	add.s32 	%r55, %r54, %r53;
	ld.shared.f32 	%f33, [%r55];
	fma.rn.f32 	%f66, %f32, %f33, %f66;
	add.s32 	%r25, %r76, 1;
	setp.lt.u32 	%p18, %r76, 255;
	add.s32 	%r56, %r9, %r25;
	setp.lt.s32 	%p19, %r56, %r31;
	and.pred  	%p20, %p18, %p19;
	mov.u32 	%r76, %r25;
	@%p20 bra 	$L__BB0_12;
$L__BB0_13:
	setp.ge.s32 	%p21, %r9, %r31;
	add.s32 	%r57, %r2, 3;
	setp.ge.s32 	%p22, %r57, %r30;
	or.pred  	%p23, %p22, %p21;
	@%p23 bra 	$L__BB0_16;
	add.s32 	%r26, %r7, %r9;
	mov.b32 	%r77, 0;
$L__BB0_15:
	add.s32 	%r59, %r26, %r77;
	mul.wide.s32 	%rd17, %r59, 4;
	add.s64 	%rd18, %rd1, %rd17;
	ld.global.f32 	%f34, [%rd18];
	shl.b32 	%r60, %r77, 2;
	mov.u32 	%r61, _ZZ21optimized_gemv_kernelILi256ELi4EEvPKfS1_PfiiffE8x_shared;
	add.s32 	%r62, %r61, %r60;
	ld.shared.f32 	%f35, [%r62];
	fma.rn.f32 	%f68, %f34, %f35, %f68;
	add.s32 	%r28, %r77, 1;
	setp.lt.u32 	%p24, %r77, 255;
	add.s32 	%r63, %r9, %r28;
	setp.lt.s32 	%p25, %r63, %r31;
	and.pred  	%p26, %p24, %p25;
	mov.u32 	%r77, %r28;
	@%p26 bra 	$L__BB0_15;
$L__BB0_16:
	bar.sync 	0;
	add.s32 	%r70, %r70, 1;
	setp.eq.s32 	%p27, %r70, %r3;
	@%p27 bra 	$L__BB0_17;
	bra.uni 	$L__BB0_2;
$L__BB0_17:
	setp.neu.f32 	%p28, %f24, 0f00000000;
	@%p28 bra 	$L__BB0_26;
	setp.ge.s32 	%p33, %r2, %r30;
	mul.wide.s32 	%rd20, %r2, 4;
	add.s64 	%rd4, %rd2, %rd20;
	@%p33 bra 	$L__BB0_20;
	mul.f32 	%f48, %f23, %f62;
	st.global.f32 	[%rd4], %f48;
$L__BB0_20:
	add.s32 	%r67, %r2, 1;
	setp.ge.s32 	%p34, %r67, %r30;
	@%p34 bra 	$L__BB0_22;
	mul.f32 	%f49, %f23, %f64;
	st.global.f32 	[%rd4+4], %f49;
$L__BB0_22:
	add.s32 	%r68, %r2, 2;
	setp.ge.s32 	%p35, %r68, %r30;
	@%p35 bra 	$L__BB0_24;
	mul.f32 	%f50, %f23, %f66;
	st.global.f32 	[%rd4+8], %f50;
$L__BB0_24:
	add.s32 	%r69, %r2, 3;
	setp.ge.s32 	%p36, %r69, %r30;
	@%p36 bra 	$L__BB0_34;
	mul.f32 	%f51, %f23, %f68;
	st.global.f32 	[%rd4+12], %f51;
	bra.uni 	$L__BB0_34;
$L__BB0_26:
	setp.ge.s32 	%p29, %r2, %r30;
	mul.wide.s32 	%rd19, %r2, 4;
	add.s64 	%rd5, %rd2, %rd19;
	@%p29 bra 	$L__BB0_28;
	ld.global.f32 	%f36, [%rd5];
	mul.f32 	%f37, %f24, %f36;
	fma.rn.f32 	%f38, %f23, %f62, %f37;
	st.global.f32 	[%rd5], %f38;
$L__BB0_28:
	add.s32 	%r64, %r2, 1;
	setp.ge.s32 	%p30, %r64, %r30;
	@%p30 bra 	$L__BB0_30;
	ld.global.f32 	%f39, [%rd5+4];
	mul.f32 	%f40, %f24, %f39;
	fma.rn.f32 	%f41, %f23, %f64, %f40;
	st.global.f32 	[%rd5+4], %f41;
$L__BB0_30:
	add.s32 	%r65, %r2, 2;
	setp.ge.s32 	%p31, %r65, %r30;
	@%p31 bra 	$L__BB0_32;
	ld.global.f32 	%f42, [%rd5+8];
	mul.f32 	%f43, %f24, %f42;
	fma.rn.f32 	%f44, %f23, %f66, %f43;
	st.global.f32 	[%rd5+8], %f44;
$L__BB0_32:
	add.s32 	%r66, %r2, 3;
	setp.ge.s32 	%p32, %r66, %r30;
	@%p32 bra 	$L__BB0_34;
	ld.global.f32 	%f45, [%rd5+12];
	mul.f32 	%f46, %f24, %f45;
	fma.rn.f32 	%f47, %f23, %f68, %f46;
	st.global.f32 	[%rd5+12], %f47;
$L__BB0_34:
	ret;

}


// ===== COMPILED SASS (sm_100) =====

	.target	sm_100

	.elftype	@"ET_EXEC"


//--------------------- .note.nv.tkinfo           --------------------------
	.section	.note.nv.tkinfo,"",@"SHT_NOTE"
	.sectionflags	@"SHF_NOTE_NV_TKINFO"
	.tkinfo
        /*0018*/ 	.word	0x00000002
        /*0030*/ 	.string	""
        /*0030*/ 	.string	"ptxas"
        /*0030*/ 	.string	"Cuda compilation tools, release 13.0, V13.0.88"
        /*0030*/ 	.string	"Build cuda_13.0.r13.0/compiler.36424714_0"
        /*0030*/ 	.string	"-arch sm_100 -m 64 "



//--------------------- .note.nv.cuinfo           --------------------------
	.section	.note.nv.cuinfo,"",@"SHT_NOTE"
	.sectionflags	@"SHF_NOTE_NV_CUINFO"
        /*0018*/ 	.short	0x0002
        /*001a*/ 	.short	0x0064
        /*001c*/ 	.short	0x0082
	.zero		2


//--------------------- .nv.info                  --------------------------
	.section	.nv.info,"",@"SHT_CUDA_INFO"
	.align	4


	//----- nvinfo : EIATTR_REGCOUNT
	.align		4
        /*0000*/ 	.byte	0x04, 0x2f
        /*0002*/ 	.short	(.L_1 - .L_0)
	.align		4
.L_0:
        /*0004*/ 	.word	index@(_Z21optimized_gemv_kernelILi256ELi4EEvPKfS1_Pfiiff)
        /*0008*/ 	.word	0x00000017


	//----- nvinfo : EIATTR_FRAME_SIZE
	.align		4
.L_1:
        /*000c*/ 	.byte	0x04, 0x11
        /*000e*/ 	.short	(.L_3 - .L_2)
	.align		4
.L_2:
        /*0010*/ 	.word	index@(_Z21optimized_gemv_kernelILi256ELi4EEvPKfS1_Pfiiff)
        /*0014*/ 	.word	0x00000000


	//----- nvinfo : EIATTR_MIN_STACK_SIZE
	.align		4
.L_3:
        /*0018*/ 	.byte	0x04, 0x12
        /*001a*/ 	.short	(.L_5 - .L_4)
	.align		4
.L_4:
        /*001c*/ 	.word	index@(_Z21optimized_gemv_kernelILi256ELi4EEvPKfS1_Pfiiff)
        /*0020*/ 	.word	0x00000000
.L_5:


//--------------------- .nv.compat                --------------------------
	.section	.nv.compat,"",@"SHT_CUDA_COMPAT_INFO"
	.align	4
        /*0000*/ 	.byte	0x02, 0x09, 0x00, 0x00, 0x02, 0x02, 0x01, 0x00, 0x02, 0x05, 0x05, 0x00, 0x03, 0x07, 0x01, 0x01
        /*0010*/ 	.byte	0x02, 0x03, 0x00, 0x00, 0x02, 0x06, 0x01, 0x00, 0x04, 0x0b, 0x08, 0x00, 0x09, 0x00, 0x00, 0x00
        /*0020*/ 	.byte	0x00, 0x00, 0x00, 0x00


//--------------------- .nv.info._Z21optimized_gemv_kernelILi256ELi4EEvPKfS1_Pfiiff --------------------------
	.section	.nv.info._Z21optimized_gemv_kernelILi256ELi4EEvPKfS1_Pfiiff,"",@"SHT_CUDA_INFO"
	.sectionflags	@""
	.align	4


	//----- nvinfo : EIATTR_CUDA_API_VERSION
	.align		4
        /*0000*/ 	.byte	0x04, 0x37
        /*0002*/ 	.short	(.L_7 - .L_6)
.L_6:
        /*0004*/ 	.word	0x00000082


	//----- nvinfo : EIATTR_KPARAM_INFO
	.align		4
.L_7:
        /*0008*/ 	.byte	0x04, 0x17
        /*000a*/ 	.short	(.L_9 - .L_8)
.L_8:
        /*000c*/ 	.word	0x00000000
        /*0010*/ 	.short	0x0006
        /*0012*/ 	.short	0x0024
        /*0014*/ 	.byte	0x00, 0xf0, 0x11, 0x00


	//----- nvinfo : EIATTR_KPARAM_INFO
	.align		4
.L_9:
        /*0018*/ 	.byte	0x04, 0x17
        /*001a*/ 	.short	(.L_11 - .L_10)
.L_10:
        /*001c*/ 	.word	0x00000000
        /*0020*/ 	.short	0x0005
        /*0022*/ 	.short	0x0020
        /*0024*/ 	.byte	0x00, 0xf0, 0x11, 0x00


	//----- nvinfo : EIATTR_KPARAM_INFO
	.align		4
.L_11:
        /*0028*/ 	.byte	0x04, 0x17
        /*002a*/ 	.short	(.L_13 - .L_12)
.L_12:
        /*002c*/ 	.word	0x00000000
        /*0030*/ 	.short	0x0004
        /*0032*/ 	.short	0x001c
        /*0034*/ 	.byte	0x00, 0xf0, 0x11, 0x00


	//----- nvinfo : EIATTR_KPARAM_INFO
	.align		4
.L_13:
        /*0038*/ 	.byte	0x04, 0x17
        /*003a*/ 	.short	(.L_15 - .L_14)
.L_14:
        /*003c*/ 	.word	0x00000000
        /*0040*/ 	.short	0x0003
        /*0042*/ 	.short	0x0018
        /*0044*/ 	.byte	0x00, 0xf0, 0x11, 0x00


	//----- nvinfo : EIATTR_KPARAM_INFO
	.align		4
.L_15:
        /*0048*/ 	.byte	0x04, 0x17
        /*004a*/ 	.short	(.L_17 - .L_16)
.L_16:
        /*004c*/ 	.word	0x00000000
        /*0050*/ 	.short	0x0002
        /*0052*/ 	.short	0x0010
        /*0054*/ 	.byte	0x00, 0xf5, 0x21, 0x00


	//----- nvinfo : EIATTR_KPARAM_INFO
	.align		4
.L_17:
        /*0058*/ 	.byte	0x04, 0x17
        /*005a*/ 	.short	(.L_19 - .L_18)
.L_18:
        /*005c*/ 	.word	0x00000000
        /*0060*/ 	.short	0x0001
        /*0062*/ 	.short	0x0008
        /*0064*/ 	.byte	0x00, 0xf5, 0x21, 0x00


	//----- nvinfo : EIATTR_KPARAM_INFO
	.align		4
.L_19:
        /*0068*/ 	.byte	0x04, 0x17
        /*006a*/ 	.short	(.L_21 - .L_20)
.L_20:
        /*006c*/ 	.word	0x00000000
        /*0070*/ 	.short	0x0000
        /*0072*/ 	.short	0x0000
        /*0074*/ 	.byte	0x00, 0xf5, 0x21, 0x00


	//----- nvinfo : EIATTR_SPARSE_MMA_MASK
	.align		4
.L_21:
        /*0078*/ 	.byte	0x03, 0x50
        /*007a*/ 	.short	0x0000


	//----- nvinfo : EIATTR_MAXREG_COUNT
	.align		4
        /*007c*/ 	.byte	0x03, 0x1b
        /*007e*/ 	.short	0x00ff


	//----- nvinfo : EIATTR_NUM_BARRIERS
	.align		4
        /*0080*/ 	.byte	0x02, 0x4c
        /*0082*/ 	.byte	0x01
	.zero		1


	//----- nvinfo : EIATTR_MERCURY_ISA_VERSION
	.align		4
        /*0084*/ 	.byte	0x03, 0x5f
        /*0086*/ 	.short	0x0101


	//----- nvinfo : EIATTR_VRC_CTA_INIT_COUNT
	.align		4
        /*0088*/ 	.byte	0x02, 0x4a
	.zero		1
	.zero		1


	//----- nvinfo : EIATTR_EXIT_INSTR_OFFSETS
	.align		4
        /*008c*/ 	.byte	0x04, 0x1c
        /*008e*/ 	.short	(.L_23 - .L_22)


	//   ....[0]....
.L_22:
        /*0090*/ 	.word	0x00000920


	//   ....[1]....
        /*0094*/ 	.word	0x00000960


	//   ....[2]....
        /*0098*/ 	.word	0x00000b90


	//   ....[3]....
        /*009c*/ 	.word	0x00000bf0


	//----- nvinfo : EIATTR_CRS_STACK_SIZE
	.align		4
.L_23:
        /*00a0*/ 	.byte	0x04, 0x1e
        /*00a2*/ 	.short	(.L_25 - .L_24)
.L_24:
        /*00a4*/ 	.word	0x00000000


	//----- nvinfo : EIATTR_CBANK_PARAM_SIZE
	.align		4
.L_25:
        /*00a8*/ 	.byte	0x03, 0x19
        /*00aa*/ 	.short	0x0028


	//----- nvinfo : EIATTR_PARAM_CBANK
	.align		4
        /*00ac*/ 	.byte	0x04, 0x0a
        /*00ae*/ 	.short	(.L_27 - .L_26)
	.align		4
.L_26:
        /*00b0*/ 	.word	index@(.nv.constant0._Z21optimized_gemv_kernelILi256ELi4EEvPKfS1_Pfiiff)
        /*00b4*/ 	.short	0x0380
        /*00b6*/ 	.short	0x0028


	//----- nvinfo : EIATTR_SW_WAR
	.align		4
.L_27:
        /*00b8*/ 	.byte	0x04, 0x36
        /*00ba*/ 	.short	(.L_29 - .L_28)
.L_28:
        /*00bc*/ 	.word	0x00000008
.L_29:


//--------------------- .nv.callgraph             --------------------------
	.section	.nv.callgraph,"",@"SHT_CUDA_CALLGRAPH"
	.align	4
	.sectionentsize	8
	.align		4
        /*0000*/ 	.word	0x00000000
	.align		4
        /*0004*/ 	.word	0xffffffff
	.align		4
        /*0008*/ 	.word	0x00000000
	.align		4
        /*000c*/ 	.word	0xfffffffe
	.align		4
        /*0010*/ 	.word	0x00000000
	.align		4
        /*0014*/ 	.word	0xfffffffd
	.align		4
        /*0018*/ 	.word	0x00000000
	.align		4
        /*001c*/ 	.word	0xfffffffc


//--------------------- .text._Z21optimized_gemv_kernelILi256ELi4EEvPKfS1_Pfiiff --------------------------
	.section	.text._Z21optimized_gemv_kernelILi256ELi4EEvPKfS1_Pfiiff,"ax",@progbits
	.align	128
        .global         _Z21optimized_gemv_kernelILi256ELi4EEvPKfS1_Pfiiff
        .type           _Z21optimized_gemv_kernelILi256ELi4EEvPKfS1_Pfiiff,@function
        .size           _Z21optimized_gemv_kernelILi256ELi4EEvPKfS1_Pfiiff,(.L_x_22 - _Z21optimized_gemv_kernelILi256ELi4EEvPKfS1_Pfiiff)
        .other          _Z21optimized_gemv_kernelILi256ELi4EEvPKfS1_Pfiiff,@"STO_CUDA_ENTRY STV_DEFAULT"
_Z21optimized_gemv_kernelILi256ELi4EEvPKfS1_Pfiiff:
.text._Z21optimized_gemv_kernelILi256ELi4EEvPKfS1_Pfiiff:
[----:B------:R-:W-:Y:S08]  /*0000*/  LDC R1, c[0x0][0x37c] ;  /* 0x0000df00ff017b82 */ /* 0x000ff00000000800 */
[----:B------:R-:W0:Y:S01]  /*0010*/  LDC R10, c[0x0][0x39c] ;  /* 0x0000e700ff0a7b82 */ /* 0x000e220000000800 */
[----:B------:R-:W1:Y:S01]  /*0020*/  S2R R6, SR_TID.X ;  /* 0x0000000000067919 */ /* 0x000e620000002100 */
[----:B------:R-:W2:Y:S01]  /*0030*/  LDCU.64 UR10, c[0x0][0x358] ;  /* 0x00006b00ff0a77ac */ /* 0x000ea20008000a00 */
[----:B------:R-:W-:Y:S01]  /*0040*/  IMAD.MOV.U32 R0, RZ, RZ, RZ ;  /* 0x000000ffff007224 */ /* 0x000fe200078e00ff */
[----:B------:R-:W-:Y:S01]  /*0050*/  CS2R R2, SRZ ;  /* 0x0000000000027805 */ /* 0x000fe2000001ff00 */
[----:B------:R-:W-:-:S03]  /*0060*/  IMAD.MOV.U32 R4, RZ, RZ, RZ ;  /* 0x000000ffff047224 */ /* 0x000fc600078e00ff */
[----:B------:R-:W1:Y:S08]  /*0070*/  S2UR UR4, SR_CTAID.X ;  /* 0x00000000000479c3 */ /* 0x000e700000002500 */
[----:B------:R-:W1:Y:S01]  /*0080*/  LDC R5, c[0x0][0x360] ;  /* 0x0000d800ff057b82 */ /* 0x000e620000000800 */
[----:B0-----:R-:W-:Y:S01]  /*0090*/  ISETP.GE.AND P0, PT, R10, 0x1, PT ;  /* 0x000000010a00780c */ /* 0x001fe20003f06270 */
[----:B-1----:R-:W-:-:S05]  /*00a0*/  IMAD R5, R5, UR4, R6 ;  /* 0x0000000405057c24 */ /* 0x002fca000f8e0206 */
[----:B------:R-:W-:-:S07]  /*00b0*/  SHF.L.U32 R5, R5, 0x2, RZ ;  /* 0x0000000205057819 */ /* 0x000fce00000006ff */
[----:B--2---:R-:W-:Y:S05]  /*00c0*/  @!P0 BRA `(.L_x_0) ;  /* 0x0000000400bc8947 */ /* 0x004fea0003800000 */
[--C-:B------:R-:W-:Y:S02]  /*00d0*/  IMAD R7, R5, R10, R10.reuse ;  /* 0x0000000a05077224 */ /* 0x100fe400078e020a */
[----:B------:R-:W-:Y:S02]  /*00e0*/  HFMA2 R0, -RZ, RZ, 0, 0 ;  /* 0x00000000ff007431 */ /* 0x000fe400000001ff */
[----:B------:R-:W-:Y:S01]  /*00f0*/  VIADD R9, R10, 0xff ;  /* 0x000000ff0a097836 */ /* 0x000fe20000000000 */
[----:B------:R-:W-:Y:S01]  /*0100*/  UMOV UR4, URZ ;  /* 0x000000ff00047c82 */ /* 0x000fe20008000000 */
[----:B------:R-:W-:-:S03]  /*0110*/  IMAD.IADD R8, R7, 0x1, R10 ;  /* 0x0000000107087824 */ /* 0x000fc600078e020a */
[----:B------:R-:W-:Y:S01]  /*0120*/  SHF.R.U32.HI R9, RZ, 0x8, R9 ;  /* 0x00000008ff097819 */ /* 0x000fe20000011609 */
[----:B------:R-:W-:-:S07]  /*0130*/  IMAD.IADD R10, R8, 0x1, R10 ;  /* 0x00000001080a7824 */ /* 0x000fce00078e020a */
.L_x_13:
[----:B0-----:R-:W0:Y:S01]  /*0140*/  LDC R12, c[0x0][0x39c] ;  /* 0x0000e700ff0c7b82 */ /* 0x001e220000000800 */
[----:B------:R-:W-:Y:S01]  /*0150*/  USHF.L.U32 UR8, UR4, 0x8, URZ ;  /* 0x0000000804087899 */ /* 0x000fe200080006ff */
[----:B------:R-:W-:Y:S01]  /*0160*/  MOV R11, RZ ;  /* 0x000000ff000b7202 */ /* 0x000fe20000000f00 */
[----:B------:R-:W1:Y:S04]  /*0170*/  LDCU UR9, c[0x0][0x398] ;  /* 0x00007300ff0977ac */ /* 0x000e680008000800 */
[----:B------:R-:W-:-:S05]  /*0180*/  VIADD R13, R6, UR8 ;  /* 0x00000008060d7c36 */ /* 0x000fca0008000000 */
[----:B0-----:R-:W-:-:S13]  /*0190*/  ISETP.GE.AND P0, PT, R13, R12, PT ;  /* 0x0000000c0d00720c */ /* 0x001fda0003f06270 */
[----:B------:R-:W0:Y:S02]  /*01a0*/  @!P0 LDC.64 R14, c[0x0][0x388] ;  /* 0x0000e200ff0e8b82 */ /* 0x000e240000000a00 */
[----:B0-----:R-:W-:-:S05]  /*01b0*/  @!P0 IMAD.WIDE R14, R13, 0x4, R14 ;  /* 0x000000040d0e8825 */ /* 0x001fca00078e020e */
[----:B------:R0:W2:Y:S01]  /*01c0*/  @!P0 LDG.E R11, desc[UR10][R14.64] ;  /* 0x0000000a0e0b8981 */ /* 0x0000a2000c1e1900 */
[----:B------:R-:W3:Y:S01]  /*01d0*/  S2UR UR6, SR_CgaCtaId ;  /* 0x00000000000679c3 */ /* 0x000ee20000008800 */
[C---:B------:R-:W-:Y:S01]  /*01e0*/  ISETP.LE.AND P3, PT, R12.reuse, UR8, PT ;  /* 0x000000080c007c0c */ /* 0x040fe2000bf63270 */
[----:B------:R-:W-:Y:S01]  /*01f0*/  UMOV UR5, 0x400 ;  /* 0x0000040000057882 */ /* 0x000fe20000000000 */
[C---:B------:R-:W-:Y:S01]  /*0200*/  VIADD R13, R5.reuse, 0x1 ;  /* 0x00000001050d7836 */ /* 0x040fe20000000000 */
[C---:B------:R-:W-:Y:S01]  /*0210*/  IADD3 R17, PT, PT, R5.reuse, 0x3, RZ ;  /* 0x0000000305117810 */ /* 0x040fe20007ffe0ff */
[C---:B------:R-:W-:Y:S01]  /*0220*/  VIADD R16, R5.reuse, 0x2 ;  /* 0x0000000205107836 */ /* 0x040fe20000000000 */
[----:B-1----:R-:W-:Y:S01]  /*0230*/  ISETP.GE.OR P3, PT, R5, UR9, P3 ;  /* 0x0000000905007c0c */ /* 0x002fe20009f66670 */
[----:B------:R-:W-:Y:S01]  /*0240*/  BSSY.RECONVERGENT B0, `(.L_x_1) ;  /* 0x000001d000007945 */ /* 0x000fe20003800200 */
[C---:B------:R-:W-:Y:S02]  /*0250*/  ISETP.LE.AND P0, PT, R12.reuse, UR8, PT ;  /* 0x000000080c007c0c */ /* 0x040fe4000bf03270 */
[----:B------:R-:W-:-:S02]  /*0260*/  ISETP.LE.AND P1, PT, R12, UR8, PT ;  /* 0x000000080c007c0c */ /* 0x000fc4000bf23270 */
[----:B------:R-:W-:Y:S02]  /*0270*/  ISETP.LE.AND P2, PT, R12, UR8, PT ;  /* 0x000000080c007c0c */ /* 0x000fe4000bf43270 */
[----:B------:R-:W-:Y:S02]  /*0280*/  ISETP.GE.OR P0, PT, R13, UR9, P0 ;  /* 0x000000090d007c0c */ /* 0x000fe40008706670 */
[----:B------:R-:W-:Y:S02]  /*0290*/  ISETP.GE.OR P1, PT, R16, UR9, P1 ;  /* 0x0000000910007c0c */ /* 0x000fe40008f26670 */
[----:B------:R-:W-:Y:S01]  /*02a0*/  ISETP.GE.OR P2, PT, R17, UR9, P2 ;  /* 0x0000000911007c0c */ /* 0x000fe20009746670 */
[----:B---3--:R-:W-:-:S06]  /*02b0*/  ULEA UR5, UR6, UR5, 0x18 ;  /* 0x0000000506057291 */ /* 0x008fcc000f8ec0ff */
[----:B0-----:R-:W-:-:S05]  /*02c0*/  LEA R14, R6, UR5, 0x2 ;  /* 0x00000005060e7c11 */ /* 0x001fca000f8e10ff */
[----:B--2---:R0:W-:Y:S01]  /*02d0*/  STS [R14], R11 ;  /* 0x0000000b0e007388 */ /* 0x0041e20000000800 */
[----:B------:R-:W-:Y:S06]  /*02e0*/  BAR.SYNC.DEFER_BLOCKING 0x0 ;  /* 0x0000000000007b1d */ /* 0x000fec0000010000 */
[----:B------:R-:W-:Y:S05]  /*02f0*/  @P3 BRA `(.L_x_2) ;  /* 0x0000000000443947 */ /* 0x000fea0003800000 */
[----:B0-----:R-:W0:Y:S01]  /*0300*/  LDC.64 R14, c[0x0][0x380] ;  /* 0x0000e000ff0e7b82 */ /* 0x001e220000000a00 */
[----:B------:R-:W-:Y:S01]  /*0310*/  IMAD R11, R5, R12, UR8 ;  /* 0x00000008050b7e24 */ /* 0x000fe2000f8e020c */
[----:B------:R-:W-:Y:S01]  /*0320*/  UMOV UR6, UR5 ;  /* 0x0000000500067c82 */ /* 0x000fe20008000000 */
[----:B------:R-:W-:Y:S01]  /*0330*/  IMAD.MOV.U32 R13, RZ, RZ, 0x1 ;  /* 0x00000001ff0d7424 */ /* 0x000fe200078e00ff */
[----:B------:R-:W-:-:S06]  /*0340*/  UMOV UR7, UR8 ;  /* 0x0000000800077c82 */ /* 0x000fcc0008000000 */
.L_x_3:
[----:B0-----:R-:W-:Y:S01]  /*0350*/  IMAD.WIDE R16, R11, 0x4, R14 ;  /* 0x000000040b107825 */ /* 0x001fe200078e020e */
[----:B------:R-:W0:Y:S05]  /*0360*/  LDS R19, [UR6] ;  /* 0x00000006ff137984 */ /* 0x000e2a0008000800 */
[----:B------:R-:W0:Y:S01]  /*0370*/  LDG.E R17, desc[UR10][R16.64] ;  /* 0x0000000a10117981 */ /* 0x000e22000c1e1900 */
[----:B------:R-:W-:Y:S01]  /*0380*/  UIADD3 UR7, UPT, UPT, UR7, 0x1, URZ ;  /* 0x0000000107077890 */ /* 0x000fe2000fffe0ff */
[----:B------:R-:W-:Y:S01]  /*0390*/  VIADD R18, R13, 0xffffffff ;  /* 0xffffffff0d127836 */ /* 0x000fe20000000000 */
[----:B------:R-:W-:Y:S01]  /*03a0*/  UIADD3 UR6, UPT, UPT, UR6, 0x4, URZ ;  /* 0x0000000406067890 */ /* 0x000fe2000fffe0ff */
[----:B------:R-:W-:Y:S01]  /*03b0*/  IADD3 R11, PT, PT, R11, 0x1, RZ ;  /* 0x000000010b0b7810 */ /* 0x000fe20007ffe0ff */
[----:B------:R-:W-:-:S02]  /*03c0*/  VIADD R13, R13, 0x1 ;  /* 0x000000010d0d7836 */ /* 0x000fc40000000000 */
[----:B------:R-:W-:Y:S02]  /*03d0*/  ISETP.GE.U32.AND P3, PT, R18, 0xff, PT ;  /* 0x000000ff1200780c */ /* 0x000fe40003f66070 */
[----:B------:R-:W-:Y:S01]  /*03e0*/  ISETP.GT.AND P4, PT, R12, UR7, PT ;  /* 0x000000070c007c0c */ /* 0x000fe2000bf84270 */
[----:B0-----:R-:W-:-:S12]  /*03f0*/  FFMA R4, R17, R19, R4 ;  /* 0x0000001311047223 */ /* 0x001fd80000000004 */
[----:B------:R-:W-:Y:S05]  /*0400*/  @!P3 BRA P4, `(.L_x_3) ;  /* 0xfffffffc00d0b947 */ /* 0x000fea000203ffff */
.L_x_2:
[----:B------:R-:W-:Y:S05]  /*0410*/  BSYNC.RECONVERGENT B0 ;  /* 0x0000000000007941 */ /* 0x000fea0003800200 */
.L_x_1:
[----:B------:R-:W-:Y:S04]  /*0420*/  BSSY.RECONVERGENT B0, `(.L_x_4) ;  /* 0x0000011000007945 */ /* 0x000fe80003800200 */
[----:B------:R-:W-:Y:S05]  /*0430*/  @P0 BRA `(.L_x_5) ;  /* 0x00000000003c0947 */ /* 0x000fea0003800000 */
[----:B0-----:R-:W0:Y:S01]  /*0440*/  LDC.64 R14, c[0x0][0x380] ;  /* 0x0000e000ff0e7b82 */ /* 0x001e220000000a00 */
[----:B------:R-:W-:Y:S02]  /*0450*/  HFMA2 R11, -RZ, RZ, 0, 0 ;  /* 0x00000000ff0b7431 */ /* 0x000fe400000001ff */
[----:B------:R-:W-:-:S07]  /*0460*/  VIADD R20, R7, UR8 ;  /* 0x0000000807147c36 */ /* 0x000fce0008000000 */
.L_x_6:
[----:B------:R-:W-:-:S04]  /*0470*/  IMAD.IADD R17, R20, 0x1, R11 ;  /* 0x0000000114117824 */ /* 0x000fc800078e020b */
[----:B0-----:R-:W-:-:S06]  /*0480*/  IMAD.WIDE R16, R17, 0x4, R14 ;  /* 0x0000000411107825 */ /* 0x001fcc00078e020e */
[----:B------:R-:W2:Y:S01]  /*0490*/  LDG.E R16, desc[UR10][R16.64] ;  /* 0x0000000a10107981 */ /* 0x000ea2000c1e1900 */
[C---:B------:R-:W-:Y:S02]  /*04a0*/  LEA R13, R11.reuse, UR5, 0x2 ;  /* 0x000000050b0d7c11 */ /* 0x040fe4000f8e10ff */
[C---:B------:R-:W-:Y:S02]  /*04b0*/  IADD3 R18, PT, PT, R11.reuse, 0x1, RZ ;  /* 0x000000010b127810 */ /* 0x040fe40007ffe0ff */
[----:B------:R-:W-:Y:S02]  /*04c0*/  ISETP.LT.U32.AND P3, PT, R11, 0xff, PT ;  /* 0x000000ff0b00780c */ /* 0x000fe40003f61070 */
[----:B------:R-:W2:Y:S01]  /*04d0*/  LDS R13, [R13] ;  /* 0x000000000d0d7984 */ /* 0x000ea20000000800 */
[----:B------:R-:W-:Y:S01]  /*04e0*/  VIADD R19, R18, UR8 ;  /* 0x0000000812137c36 */ /* 0x000fe20008000000 */
[----:B------:R-:W-:-:S04]  /*04f0*/  MOV R11, R18 ;  /* 0x00000012000b7202 */ /* 0x000fc80000000f00 */
[----:B------:R-:W-:Y:S01]  /*0500*/  ISETP.GE.AND P0, PT, R19, R12, PT ;  /* 0x0000000c1300720c */ /* 0x000fe20003f06270 */
[----:B--2---:R-:W-:-:S12]  /*0510*/  FFMA R3, R16, R13, R3 ;  /* 0x0000000d10037223 */ /* 0x004fd80000000003 */
[----:B------:R-:W-:Y:S05]  /*0520*/  @!P0 BRA P3, `(.L_x_6) ;  /* 0xfffffffc00d08947 */ /* 0x000fea000183ffff */
.L_x_5:
[----:B------:R-:W-:Y:S05]  /*0530*/  BSYNC.RECONVERGENT B0 ;  /* 0x0000000000007941 */ /* 0x000fea0003800200 */
.L_x_4:
[----:B------:R-:W-:Y:S04]  /*0540*/  BSSY.RECONVERGENT B0, `(.L_x_7) ;  /* 0x0000011000007945 */ /* 0x000fe80003800200 */
[----:B------:R-:W-:Y:S05]  /*0550*/  @P1 BRA `(.L_x_8) ;  /* 0x00000000003c1947 */ /* 0x000fea0003800000 */
[----:B0-----:R-:W0:Y:S01]  /*0560*/  LDC.64 R14, c[0x0][0x380] ;  /* 0x0000e000ff0e7b82 */ /* 0x001e220000000a00 */
[----:B------:R-:W-:Y:S01]  /*0570*/  VIADD R20, R8, UR8 ;  /* 0x0000000808147c36 */ /* 0x000fe20008000000 */
[----:B------:R-:W-:-:S07]  /*0580*/  MOV R11, RZ ;  /* 0x000000ff000b7202 */ /* 0x000fce0000000f00 */
.L_x_9:
        /* <DEDUP_REMOVED lines=12> */
.L_x_8:
[----:B------:R-:W-:Y:S05]  /*0650*/  BSYNC.RECONVERGENT B0 ;  /* 0x0000000000007941 */ /* 0x000fea0003800200 */
.L_x_7:
[----:B------:R-:W-:Y:S04]  /*0660*/  BSSY.RECONVERGENT B0, `(.L_x_10) ;  /* 0x0000011000007945 */ /* 0x000fe80003800200 */
[----:B------:R-:W-:Y:S05]  /*0670*/  @P2 BRA `(.L_x_11) ;  /* 0x00000000003c2947 */ /* 0x000fea0003800000 */
[----:B0-----:R-:W0:Y:S01]  /*0680*/  LDC.64 R14, c[0x0][0x380] ;  /* 0x0000e000ff0e7b82 */ /* 0x001e220000000a00 */
[----:B------:R-:W-:Y:S02]  /*0690*/  HFMA2 R11, -RZ, RZ, 0, 0 ;  /* 0x00000000ff0b7431 */ /* 0x000fe400000001ff */
[----:B------:R-:W-:-:S07]  /*06a0*/  VIADD R20, R10, UR8 ;  /* 0x000000080a147c36 */ /* 0x000fce0008000000 */
.L_x_12:
        /* <DEDUP_REMOVED lines=12> */
.L_x_11:
[----:B------:R-:W-:Y:S05]  /*0770*/  BSYNC.RECONVERGENT B0 ;  /* 0x0000000000007941 */ /* 0x000fea0003800200 */
.L_x_10:
[----:B------:R-:W-:Y:S01]  /*0780*/  UIADD3 UR4, UPT, UPT, UR4, 0x1, URZ ;  /* 0x0000000104047890 */ /* 0x000fe2000fffe0ff */
[----:B------:R-:W-:Y:S05]  /*0790*/  BAR.SYNC.DEFER_BLOCKING 0x0 ;  /* 0x0000000000007b1d */ /* 0x000fea0000010000 */
[----:B------:R-:W-:-:S13]  /*07a0*/  ISETP.NE.AND P0, PT, R9, UR4, PT ;  /* 0x0000000409007c0c */ /* 0x000fda000bf05270 */
[----:B------:R-:W-:Y:S05]  /*07b0*/  @P0 BRA `(.L_x_13) ;  /* 0xfffffff800600947 */ /* 0x000fea000383ffff */
.L_x_0:
[----:B------:R-:W1:Y:S02]  /*07c0*/  LDCU UR4, c[0x0][0x3a4] ;  /* 0x00007480ff0477ac */ /* 0x000e640008000800 */
[----:B-1----:R-:W-:-:S13]  /*07d0*/  FSETP.NEU.AND P0, PT, RZ, UR4, PT ;  /* 0x00000004ff007c0b */ /* 0x002fda000bf0d000 */
[----:B------:R-:W-:Y:S05]  /*07e0*/  @P0 BRA `(.L_x_14) ;  /* 0x0000000000600947 */ /* 0x000fea0003800000 */
[----:B------:R-:W1:Y:S01]  /*07f0*/  LDCU UR5, c[0x0][0x398] ;  /* 0x00007300ff0577ac */ /* 0x000e620008000800 */
[C---:B------:R-:W-:Y:S01]  /*0800*/  VIADD R6, R5.reuse, 0x1 ;  /* 0x0000000105067836 */ /* 0x040fe20000000000 */
[C---:B------:R-:W-:Y:S02]  /*0810*/  IADD3 R7, PT, PT, R5.reuse, 0x2, RZ ;  /* 0x0000000205077810 */ /* 0x040fe40007ffe0ff */
[----:B-1----:R-:W-:Y:S02]  /*0820*/  ISETP.GE.AND P0, PT, R5, UR5, PT ;  /* 0x0000000505007c0c */ /* 0x002fe4000bf06270 */
[----:B------:R-:W-:Y:S02]  /*0830*/  ISETP.GE.AND P1, PT, R6, UR5, PT ;  /* 0x0000000506007c0c */ /* 0x000fe4000bf26270 */
[----:B------:R-:W-:Y:S02]  /*0840*/  ISETP.GE.AND P2, PT, R7, UR5, PT ;  /* 0x0000000507007c0c */ /* 0x000fe4000bf46270 */
[----:B------:R-:W1:Y:S08]  /*0850*/  LDC.64 R6, c[0x0][0x390] ;  /* 0x0000e400ff067b82 */ /* 0x000e700000000a00 */
[----:B------:R-:W2:Y:S08]  /*0860*/  @!P0 LDC R9, c[0x0][0x3a0] ;  /* 0x0000e800ff098b82 */ /* 0x000eb00000000800 */
[----:B------:R-:W3:Y:S08]  /*0870*/  @!P1 LDC R8, c[0x0][0x3a0] ;  /* 0x0000e800ff089b82 */ /* 0x000ef00000000800 */
[----:B0-----:R-:W0:Y:S01]  /*0880*/  @!P2 LDC R11, c[0x0][0x3a0] ;  /* 0x0000e800ff0bab82 */ /* 0x001e220000000800 */
[----:B-1----:R-:W-:-:S04]  /*0890*/  IMAD.WIDE R6, R5, 0x4, R6 ;  /* 0x0000000405067825 */ /* 0x002fc800078e0206 */
[----:B------:R-:W-:Y:S02]  /*08a0*/  VIADD R5, R5, 0x3 ;  /* 0x0000000305057836 */ /* 0x000fe40000000000 */
[----:B--2---:R-:W-:-:S05]  /*08b0*/  @!P0 FMUL R9, R4, R9 ;  /* 0x0000000904098220 */ /* 0x004fca0000400000 */
[----:B------:R1:W-:Y:S01]  /*08c0*/  @!P0 STG.E desc[UR10][R6.64], R9 ;  /* 0x0000000906008986 */ /* 0x0003e2000c10190a */
[----:B------:R-:W-:Y:S01]  /*08d0*/  ISETP.GE.AND P0, PT, R5, UR5, PT ;  /* 0x0000000505007c0c */ /* 0x000fe2000bf06270 */
[----:B---3--:R-:W-:-:S05]  /*08e0*/  @!P1 FMUL R3, R3, R8 ;  /* 0x0000000803039220 */ /* 0x008fca0000400000 */
[----:B------:R1:W-:Y:S01]  /*08f0*/  @!P1 STG.E desc[UR10][R6.64+0x4], R3 ;  /* 0x0000040306009986 */ /* 0x0003e2000c10190a */
[----:B0-----:R-:W-:-:S05]  /*0900*/  @!P2 FMUL R11, R2, R11 ;  /* 0x0000000b020ba220 */ /* 0x001fca0000400000 */
[----:B------:R1:W-:Y:S01]  /*0910*/  @!P2 STG.E desc[UR10][R6.64+0x8], R11 ;  /* 0x0000080b0600a986 */ /* 0x0003e2000c10190a */
[----:B------:R-:W-:Y:S05]  /*0920*/  @P0 EXIT ;  /* 0x000000000000094d */ /* 0x000fea0003800000 */
[----:B------:R-:W1:Y:S02]  /*0930*/  LDCU UR4, c[0x0][0x3a0] ;  /* 0x00007400ff0477ac */ /* 0x000e640008000800 */
[----:B-1----:R-:W-:-:S05]  /*0940*/  FMUL R3, R0, UR4 ;  /* 0x0000000400037c20 */ /* 0x002fca0008400000 */
[----:B------:R-:W-:Y:S01]  /*0950*/  STG.E desc[UR10][R6.64+0xc], R3 ;  /* 0x00000c0306007986 */ /* 0x000fe2000c10190a */
[----:B------:R-:W-:Y:S05]  /*0960*/  EXIT ;  /* 0x000000000000794d */ /* 0x000fea0003800000 */
.L_x_14:
[----:B------:R-:W1:Y:S01]  /*0970*/  LDCU UR5, c[0x0][0x398] ;  /* 0x00007300ff0577ac */ /* 0x000e620008000800 */
[----:B------:R-:W2:Y:S01]  /*0980*/  LDC.64 R6, c[0x0][0x390] ;  /* 0x0000e400ff067b82 */ /* 0x000ea20000000a00 */
[C---:B------:R-:W-:Y:S01]  /*0990*/  VIADD R9, R5.reuse, 0x2 ;  /* 0x0000000205097836 */ /* 0x040fe20000000000 */
[C---:B------:R-:W-:Y:S01]  /*09a0*/  IADD3 R8, PT, PT, R5.reuse, 0x1, RZ ;  /* 0x0000000105087810 */ /* 0x040fe20007ffe0ff */
[----:B------:R-:W-:Y:S01]  /*09b0*/  BSSY.RECONVERGENT B0, `(.L_x_15) ;  /* 0x000000d000007945 */ /* 0x000fe20003800200 */
[C---:B------:R-:W-:Y:S02]  /*09c0*/  IADD3 R10, PT, PT, R5.reuse, 0x3, RZ ;  /* 0x00000003050a7810 */ /* 0x040fe40007ffe0ff */
[----:B-1----:R-:W-:Y:S02]  /*09d0*/  ISETP.GE.AND P0, PT, R5, UR5, PT ;  /* 0x0000000505007c0c */ /* 0x002fe4000bf06270 */
[----:B------:R-:W-:Y:S02]  /*09e0*/  ISETP.GE.AND P1, PT, R8, UR5, PT ;  /* 0x0000000508007c0c */ /* 0x000fe4000bf26270 */
[----:B------:R-:W-:-:S02]  /*09f0*/  ISETP.GE.AND P2, PT, R9, UR5, PT ;  /* 0x0000000509007c0c */ /* 0x000fc4000bf46270 */
[----:B------:R-:W-:Y:S01]  /*0a00*/  ISETP.GE.AND P3, PT, R10, UR5, PT ;  /* 0x000000050a007c0c */ /* 0x000fe2000bf66270 */
[----:B--2---:R-:W-:-:S06]  /*0a10*/  IMAD.WIDE R6, R5, 0x4, R6 ;  /* 0x0000000405067825 */ /* 0x004fcc00078e0206 */
[----:B------:R-:W-:Y:S06]  /*0a20*/  @P0 BRA `(.L_x_16) ;  /* 0x0000000000140947 */ /* 0x000fec0003800000 */
[----:B------:R-:W2:Y:S01]  /*0a30*/  LDG.E R5, desc[UR10][R6.64] ;  /* 0x0000000a06057981 */ /* 0x000ea2000c1e1900 */
[----:B------:R-:W1:Y:S01]  /*0a40*/  LDCU UR6, c[0x0][0x3a0] ;  /* 0x00007400ff0677ac */ /* 0x000e620008000800 */
[----:B--2---:R-:W-:-:S04]  /*0a50*/  FMUL R5, R5, UR4 ;  /* 0x0000000405057c20 */ /* 0x004fc80008400000 */
[----:B-1----:R-:W-:-:S05]  /*0a60*/  FFMA R5, R4, UR6, R5 ;  /* 0x0000000604057c23 */ /* 0x002fca0008000005 */
[----:B------:R1:W-:Y:S02]  /*0a70*/  STG.E desc[UR10][R6.64], R5 ;  /* 0x0000000506007986 */ /* 0x0003e4000c10190a */
.L_x_16:
[----:B------:R-:W-:Y:S05]  /*0a80*/  BSYNC.RECONVERGENT B0 ;  /* 0x0000000000007941 */ /* 0x000fea0003800200 */
.L_x_15:
[----:B------:R-:W-:Y:S04]  /*0a90*/  BSSY.RECONVERGENT B0, `(.L_x_17) ;  /* 0x0000007000007945 */ /* 0x000fe80003800200 */
[----:B------:R-:W-:Y:S05]  /*0aa0*/  @P1 BRA `(.L_x_18) ;  /* 0x0000000000141947 */ /* 0x000fea0003800000 */
[----:B------:R-:W2:Y:S01]  /*0ab0*/  LDG.E R4, desc[UR10][R6.64+0x4] ;  /* 0x0000040a06047981 */ /* 0x000ea2000c1e1900 */
[----:B------:R-:W3:Y:S01]  /*0ac0*/  LDCU UR6, c[0x0][0x3a0] ;  /* 0x00007400ff0677ac */ /* 0x000ee20008000800 */
[----:B--2---:R-:W-:-:S04]  /*0ad0*/  FMUL R4, R4, UR4 ;  /* 0x0000000404047c20 */ /* 0x004fc80008400000 */
[----:B---3--:R-:W-:-:S05]  /*0ae0*/  FFMA R3, R3, UR6, R4 ;  /* 0x0000000603037c23 */ /* 0x008fca0008000004 */
[----:B------:R2:W-:Y:S02]  /*0af0*/  STG.E desc[UR10][R6.64+0x4], R3 ;  /* 0x0000040306007986 */ /* 0x0005e4000c10190a */
.L_x_18:
[----:B------:R-:W-:Y:S05]  /*0b00*/  BSYNC.RECONVERGENT B0 ;  /* 0x0000000000007941 */ /* 0x000fea0003800200 */
.L_x_17:
[----:B------:R-:W-:Y:S04]  /*0b10*/  BSSY.RECONVERGENT B0, `(.L_x_19) ;  /* 0x0000007000007945 */ /* 0x000fe80003800200 */
[----:B------:R-:W-:Y:S05]  /*0b20*/  @P2 BRA `(.L_x_20) ;  /* 0x0000000000142947 */ /* 0x000fea0003800000 */
[----:B--2---:R-:W2:Y:S01]  /*0b30*/  LDG.E R3, desc[UR10][R6.64+0x8] ;  /* 0x0000080a06037981 */ /* 0x004ea2000c1e1900 */
[----:B------:R-:W3:Y:S01]  /*0b40*/  LDCU UR6, c[0x0][0x3a0] ;  /* 0x00007400ff0677ac */ /* 0x000ee20008000800 */
[----:B--2---:R-:W-:-:S04]  /*0b50*/  FMUL R3, R3, UR4 ;  /* 0x0000000403037c20 */ /* 0x004fc80008400000 */
[----:B---3--:R-:W-:-:S05]  /*0b60*/  FFMA R3, R2, UR6, R3 ;  /* 0x0000000602037c23 */ /* 0x008fca0008000003 */
[----:B------:R3:W-:Y:S02]  /*0b70*/  STG.E desc[UR10][R6.64+0x8], R3 ;  /* 0x0000080306007986 */ /* 0x0007e4000c10190a */
.L_x_20:
[----:B------:R-:W-:Y:S05]  /*0b80*/  BSYNC.RECONVERGENT B0 ;  /* 0x0000000000007941 */ /* 0x000fea0003800200 */
.L_x_19:
[----:B------:R-:W-:Y:S05]  /*0b90*/  @P3 EXIT ;  /* 0x000000000000394d */ /* 0x000fea0003800000 */
[----:B------:R-:W2:Y:S01]  /*0ba0*/  LDG.E R2, desc[UR10][R6.64+0xc] ;  /* 0x00000c0a06027981 */ /* 0x000ea2000c1e1900 */
[----:B------:R-:W4:Y:S01]  /*0bb0*/  LDCU UR5, c[0x0][0x3a0] ;  /* 0x00007400ff0577ac */ /* 0x000f220008000800 */
[----:B--23--:R-:W-:-:S04]  /*0bc0*/  FMUL R3, R2, UR4 ;  /* 0x0000000402037c20 */ /* 0x00cfc80008400000 */
[----:B----4-:R-:W-:-:S05]  /*0bd0*/  FFMA R3, R0, UR5, R3 ;  /* 0x0000000500037c23 */ /* 0x010fca0008000003 */
[----:B------:R-:W-:Y:S01]  /*0be0*/  STG.E desc[UR10][R6.64+0xc], R3 ;  /* 0x00000c0306007986 */ /* 0x000fe2000c10190a */
[----:B------:R-:W-:Y:S05]  /*0bf0*/  EXIT ;  /* 0x000000000000794d */ /* 0x000fea0003800000 */
.L_x_21:
[----:B------:R-:W-:-:S00]  /*0c00*/  BRA `(.L_x_21) ;  /* 0xfffffffc00fc7947 */ /* 0x000fc0000383ffff */
[----:B------:R-:W-:-:S00]  /*0c10*/  NOP ;  /* 0x0000000000007918 */ /* 0x000fc00000000000 */
        /* <DEDUP_REMOVED lines=14> */
.L_x_22:


//--------------------- .nv.shared._Z21optimized_gemv_kernelILi256ELi4EEvPKfS1_Pfiiff --------------------------
	.section	.nv.shared._Z21optimized_gemv_kernelILi256ELi4EEvPKfS1_Pfiiff,"aw",@nobits
	.sectionflags	@""
	.align	4
.nv.shared._Z21optimized_gemv_kernelILi256ELi4EEvPKfS1_Pfiiff:
	.zero		2048


//--------------------- .nv.shared.reserved.0     --------------------------
	.section	.nv.shared.reserved.0,"aw",@nobits
	.weak		__nv_reservedSMEM_offset_0_alias
	.size		__nv_reservedSMEM_offset_0_alias, 0, 64
	.other		__nv_reservedSMEM_offset_0_alias,@"STO_CUDA_RESERVED_SHARED STV_DEFAULT"
__nv_reservedSMEM_offset_0_alias:
	.zero		0
	.zero		64


//--------------------- .nv.constant0._Z21optimized_gemv_kernelILi256ELi4EEvPKfS1_Pfiiff --------------------------
	.section	.nv.constant0._Z21optimized_gemv_kernelILi256ELi4EEvPKfS1_Pfiiff,"a",@progbits
	.sectionflags	@""
	.align	4
.nv.constant0._Z21optimized_gemv_kernelILi256ELi4EEvPKfS1_Pfiiff:
	.zero		936


//--------------------- SYMBOLS --------------------------

	.type		.nv.reservedSmem.offset0,@object
	.size		.nv.reservedSmem.offset0,0x4
	.type		.nv.reservedSmem.cap,@object
	.size		.nv.reservedSmem.cap,0x4
